	.headerflags	@"EF_CUDA_TEXMODE_UNIFIED EF_CUDA_64BIT_ADDRESS EF_CUDA_ACCELERATORS EF_CUDA_SM90 EF_CUDA_VIRTUAL_SM(EF_CUDA_SM90)"
	.elftype	@"ET_EXEC"


//--------------------- .nv.info                  --------------------------
	.section	.nv.info,"",@"SHT_CUDA_INFO"
	.align	4


	//----- nvinfo : EIATTR_REGCOUNT
	.align		4
        /*0000*/ 	.byte	0x04, 0x2f
        /*0002*/ 	.short	(.L_1 - .L_0)
	.align		4
.L_0:
        /*0004*/ 	.word	index@(triton_poi_fused_mul_scatter_add_zero_0)
        /*0008*/ 	.word	0x00000008


	//----- nvinfo : EIATTR_MIN_STACK_SIZE
	.align		4
.L_1:
        /*000c*/ 	.byte	0x04, 0x12
        /*000e*/ 	.short	(.L_3 - .L_2)
	.align		4
.L_2:
        /*0010*/ 	.word	index@(triton_poi_fused_mul_scatter_add_zero_0)
        /*0014*/ 	.word	0x00000000


	//----- nvinfo : EIATTR_FRAME_SIZE
	.align		4
.L_3:
        /*0018*/ 	.byte	0x04, 0x11
        /*001a*/ 	.short	(.L_5 - .L_4)
	.align		4
.L_4:
        /*001c*/ 	.word	index@(triton_poi_fused_mul_scatter_add_zero_0)
        /*0020*/ 	.word	0x00000000


	//----- nvinfo : EIATTR_MIN_STACK_SIZE
	.align		4
.L_5:
        /*0024*/ 	.byte	0x04, 0x12
        /*0026*/ 	.short	(.L_7 - .L_6)
	.align		4
.L_6:
        /*0028*/ 	.word	index@(triton_poi_fused_mul_scatter_add_zero_0)
        /*002c*/ 	.word	0x00000000
.L_7:


//--------------------- .nv.info.triton_poi_fused_mul_scatter_add_zero_0 --------------------------
	.section	.nv.info.triton_poi_fused_mul_scatter_add_zero_0,"",@"SHT_CUDA_INFO"
	.sectionflags	@""
	.align	4


	//----- nvinfo : EIATTR_CUDA_API_VERSION
	.align		4
        /*0000*/ 	.byte	0x04, 0x37
        /*0002*/ 	.short	(.L_9 - .L_8)
.L_8:
        /*0004*/ 	.word	0x0000007c


	//----- nvinfo : EIATTR_KPARAM_INFO
	.align		4
.L_9:
        /*0008*/ 	.byte	0x04, 0x17
        /*000a*/ 	.short	(.L_11 - .L_10)
.L_10:
        /*000c*/ 	.word	0x00000000
        /*0010*/ 	.short	0x0001
        /*0012*/ 	.short	0x0008
        /*0014*/ 	.byte	0x00, 0xf0, 0x11, 0x00


	//----- nvinfo : EIATTR_KPARAM_INFO
	.align		4
.L_11:
        /*0018*/ 	.byte	0x04, 0x17
        /*001a*/ 	.short	(.L_13 - .L_12)
.L_12:
        /*001c*/ 	.word	0x00000000
        /*0020*/ 	.short	0x0000
        /*0022*/ 	.short	0x0000
        /*0024*/ 	.byte	0x00, 0xf4, 0x21, 0x00


	//----- nvinfo : EIATTR_SPARSE_MMA_MASK
	.align		4
.L_13:
        /*0028*/ 	.byte	0x03, 0x50
        /*002a*/ 	.short	0x0000


	//----- nvinfo : EIATTR_MAXREG_COUNT
	.align		4
        /*002c*/ 	.byte	0x03, 0x1b
        /*002e*/ 	.short	0x00ff


	//----- nvinfo : EIATTR_EXIT_INSTR_OFFSETS
	.align		4
        /*0030*/ 	.byte	0x04, 0x1c
        /*0032*/ 	.short	(.L_15 - .L_14)


	//   ....[0]....
.L_14:
        /*0034*/ 	.word	0x00000090


	//   ....[1]....
        /*0038*/ 	.word	0x000000c0


	//----- nvinfo : EIATTR_REQNTID
	.align		4
.L_15:
        /*003c*/ 	.byte	0x04, 0x10
        /*003e*/ 	.short	(.L_17 - .L_16)
.L_16:
        /*0040*/ 	.word	0x00000080
        /*0044*/ 	.word	0x00000001
        /*0048*/ 	.word	0x00000001


	//----- nvinfo : EIATTR_CBANK_PARAM_SIZE
	.align		4
.L_17:
        /*004c*/ 	.byte	0x03, 0x19
        /*004e*/ 	.short	0x000c


	//----- nvinfo : EIATTR_PARAM_CBANK
	.align		4
        /*0050*/ 	.byte	0x04, 0x0a
        /*0052*/ 	.short	(.L_19 - .L_18)
	.align		4
.L_18:
        /*0054*/ 	.word	index@(.nv.constant0.triton_poi_fused_mul_scatter_add_zero_0)
        /*0058*/ 	.short	0x0210
        /*005a*/ 	.short	0x000c


	//----- nvinfo : EIATTR_SW_WAR
	.align		4
.L_19:
        /*005c*/ 	.byte	0x04, 0x36
        /*005e*/ 	.short	(.L_21 - .L_20)
.L_20:
        /*0060*/ 	.word	0x00000008
.L_21:


//--------------------- .nv.callgraph             --------------------------
	.section	.nv.callgraph,"",@"SHT_CUDA_CALLGRAPH"
	.align	4
	.sectionentsize	8
	.align		4
        /*0000*/ 	.word	0x00000000
	.align		4
        /*0004*/ 	.word	0xffffffff
	.align		4
        /*0008*/ 	.word	0x00000000
	.align		4
        /*000c*/ 	.word	0xfffffffe
	.align		4
        /*0010*/ 	.word	0x00000000
	.align		4
        /*0014*/ 	.word	0xfffffffd
	.align		4
        /*0018*/ 	.word	0x00000000
	.align		4
        /*001c*/ 	.word	0xfffffffc


//--------------------- .text.triton_poi_fused_mul_scatter_add_zero_0 --------------------------
	.section	.text.triton_poi_fused_mul_scatter_add_zero_0,"ax",@progbits
	.align	128
        .global         triton_poi_fused_mul_scatter_add_zero_0
        .type           triton_poi_fused_mul_scatter_add_zero_0,@function
        .size           triton_poi_fused_mul_scatter_add_zero_0,(.L_x_1 - triton_poi_fused_mul_scatter_add_zero_0)
        .other          triton_poi_fused_mul_scatter_add_zero_0,@"STO_CUDA_ENTRY STV_DEFAULT"
triton_poi_fused_mul_scatter_add_zero_0:
.text.triton_poi_fused_mul_scatter_add_zero_0:
[----:B------:R-:W0:Y:S02]  /*0000*/  LDC R1, c[0x0][0x28] ;  /* 0x00000a00ff017b82 */ /* 0x000e240000000800 */
[----:B------:R-:W1:Y:S01]  /*0010*/  S2R R0, SR_TID.X ;  /* 0x0000000000007919 */ /* 0x000e620000002100 */
[----:B------:R-:W2:Y:S01]  /*0020*/  LDC.64 R2, c[0x0][0x210] ;  /* 0x00008400ff027b82 */ /* 0x000ea20000000a00 */
[----:B------:R-:W3:Y:S01]  /*0030*/  S2R R5, SR_CTAID.X ;  /* 0x0000000000057919 */ /* 0x000ee20000002500 */
[----:B-1----:R-:W-:-:S05]  /*0040*/  IMAD.SHL.U32 R0, R0, 0x2, RZ ;  /* 0x0000000200007824 */ /* 0x002fca00078e00ff */
[----:B------:R-:W-:-:S04]  /*0050*/  LOP3.LUT R0, R0, 0xfe, RZ, 0xc0, !PT ;  /* 0x000000fe00007812 */ /* 0x000fc800078ec0ff */
[----:B---3--:R-:W-:-:S04]  /*0060*/  LEA R5, R5, R0, 0x8 ;  /* 0x0000000005057211 */ /* 0x008fc800078e40ff */
[C---:B------:R-:W-:Y:S01]  /*0070*/  ISETP.GE.AND P0, PT, R5.reuse, 0x100, PT ;  /* 0x000001000500780c */ /* 0x040fe20003f06270 */
[----:B--2---:R-:W-:-:S12]  /*0080*/  IMAD.WIDE R2, R5, 0x4, R2 ;  /* 0x0000000405027825 */ /* 0x004fd800078e0202 */
[----:B------:R-:W-:Y:S05]  /*0090*/  @P0 EXIT ;  /* 0x000000000000094d */ /* 0x000fea0003800000 */
[----:B------:R-:W-:Y:S02]  /*00a0*/  ULDC.64 UR4, c[0x0][0x208] ;  /* 0x0000820000047ab9 */ /* 0x000fe40000000a00 */
[----:B------:R-:W-:Y:S01]  /*00b0*/  STG.E.64 desc[UR4][R2.64], RZ ;  /* 0x000000ff02007986 */ /* 0x000fe2000c101b04 */
[----:B------:R-:W-:Y:S05]  /*00c0*/  EXIT ;  /* 0x000000000000794d */ /* 0x000fea0003800000 */
.L_x_0:
[----:B------:R-:W-:-:S00]  /*00d0*/  BRA `(.L_x_0) ;  /* 0xfffffffc00fc7947 */ /* 0x000fc0000383ffff */
[----:B------:R-:W-:-:S00]  /*00e0*/  NOP ;  /* 0x0000000000007918 */ /* 0x000fc00000000000 */
        /* <DEDUP_REMOVED lines=9> */
.L_x_1:


//--------------------- .nv.constant0.triton_poi_fused_mul_scatter_add_zero_0 --------------------------
	.section	.nv.constant0.triton_poi_fused_mul_scatter_add_zero_0,"a",@progbits
	.sectionflags	@""
	.align	4
.nv.constant0.triton_poi_fused_mul_scatter_add_zero_0:
	.zero		540
